//
// Generated by NVIDIA NVVM Compiler
//
// Compiler Build ID: CL-36424714
// Cuda compilation tools, release 13.0, V13.0.88
// Based on NVVM 20.0.0
//

.version 9.0
.target sm_100
.address_size 64

	// .globl	_Z14inclusive_scanPKjPj
.extern .shared .align 16 .b8 sdata[];

.visible .entry _Z14inclusive_scanPKjPj(
	.param .u64 .ptr .align 1 _Z14inclusive_scanPKjPj_param_0,
	.param .u64 .ptr .align 1 _Z14inclusive_scanPKjPj_param_1
)
{
	.reg .pred 	%p<4>;
	.reg .b32 	%r<24>;
	.reg .b64 	%rd<9>;

	ld.param.u64 	%rd2, [_Z14inclusive_scanPKjPj_param_0];
	ld.param.u64 	%rd1, [_Z14inclusive_scanPKjPj_param_1];
	cvta.to.global.u64 	%rd3, %rd2;
	mov.u32 	%r11, %ctaid.x;
	mov.u32 	%r1, %ntid.x;
	mov.u32 	%r2, %tid.x;
	mad.lo.s32 	%r3, %r11, %r1, %r2;
	mul.wide.u32 	%rd4, %r3, 4;
	add.s64 	%rd5, %rd3, %rd4;
	ld.global.u32 	%r23, [%rd5];
	shl.b32 	%r12, %r2, 2;
	mov.u32 	%r13, sdata;
	add.s32 	%r5, %r13, %r12;
	st.shared.u32 	[%r5], %r23;
	bar.sync 	0;
	setp.lt.u32 	%p1, %r1, 2;
	@%p1 bra 	$L__BB0_5;
	mov.b32 	%r21, 1;
$L__BB0_2:
	setp.lt.u32 	%p2, %r2, %r21;
	@%p2 bra 	$L__BB0_4;
	sub.s32 	%r15, %r2, %r21;
	shl.b32 	%r16, %r15, 2;
	add.s32 	%r18, %r13, %r16;
	ld.shared.u32 	%r19, [%r18];
	add.s32 	%r23, %r19, %r23;
$L__BB0_4:
	bar.sync 	0;
	st.shared.u32 	[%r5], %r23;
	bar.sync 	0;
	shl.b32 	%r21, %r21, 1;
	setp.lt.u32 	%p3, %r21, %r1;
	@%p3 bra 	$L__BB0_2;
$L__BB0_5:
	cvta.to.global.u64 	%rd6, %rd1;
	ld.shared.u32 	%r20, [%r5];
	add.s64 	%rd8, %rd6, %rd4;
	st.global.u32 	[%rd8], %r20;
	ret;

}


// ===== COMPILED SASS (sm_100) =====

	.target	sm_100

	.elftype	@"ET_EXEC"


//--------------------- .note.nv.tkinfo           --------------------------
	.section	.note.nv.tkinfo,"",@"SHT_NOTE"
	.sectionflags	@"SHF_NOTE_NV_TKINFO"
	.tkinfo
        /*0018*/ 	.word	0x00000002
        /*0030*/ 	.string	""
        /*0030*/ 	.string	"ptxas"
        /*0030*/ 	.string	"Cuda compilation tools, release 13.0, V13.0.88"
        /*0030*/ 	.string	"Build cuda_13.0.r13.0/compiler.36424714_0"
        /*0030*/ 	.string	"-arch sm_100 -m 64 "



//--------------------- .note.nv.cuinfo           --------------------------
	.section	.note.nv.cuinfo,"",@"SHT_NOTE"
	.sectionflags	@"SHF_NOTE_NV_CUINFO"
        /*0018*/ 	.short	0x0002
        /*001a*/ 	.short	0x0064
        /*001c*/ 	.short	0x0082
	.zero		2


//--------------------- .nv.info                  --------------------------
	.section	.nv.info,"",@"SHT_CUDA_INFO"
	.align	4


	//----- nvinfo : EIATTR_REGCOUNT
	.align		4
        /*0000*/ 	.byte	0x04, 0x2f
        /*0002*/ 	.short	(.L_1 - .L_0)
	.align		4
.L_0:
        /*0004*/ 	.word	index@(_Z14inclusive_scanPKjPj)
        /*0008*/ 	.word	0x0000000c


	//----- nvinfo : EIATTR_FRAME_SIZE
	.align		4
.L_1:
        /*000c*/ 	.byte	0x04, 0x11
        /*000e*/ 	.short	(.L_3 - .L_2)
	.align		4
.L_2:
        /*0010*/ 	.word	index@(_Z14inclusive_scanPKjPj)
        /*0014*/ 	.word	0x00000000


	//----- nvinfo : EIATTR_MIN_STACK_SIZE
	.align		4
.L_3:
        /*0018*/ 	.byte	0x04, 0x12
        /*001a*/ 	.short	(.L_5 - .L_4)
	.align		4
.L_4:
        /*001c*/ 	.word	index@(_Z14inclusive_scanPKjPj)
        /*0020*/ 	.word	0x00000000
.L_5:


//--------------------- .nv.compat                --------------------------
	.section	.nv.compat,"",@"SHT_CUDA_COMPAT_INFO"
	.align	4
        /*0000*/ 	.byte	0x02, 0x09, 0x00, 0x00, 0x02, 0x02, 0x01, 0x00, 0x02, 0x05, 0x05, 0x00, 0x03, 0x07, 0x01, 0x01
        /*0010*/ 	.byte	0x02, 0x03, 0x00, 0x00, 0x02, 0x06, 0x01, 0x00, 0x04, 0x0b, 0x08, 0x00, 0x09, 0x00, 0x00, 0x00
        /*0020*/ 	.byte	0x00, 0x00, 0x00, 0x00


//--------------------- .nv.info._Z14inclusive_scanPKjPj --------------------------
	.section	.nv.info._Z14inclusive_scanPKjPj,"",@"SHT_CUDA_INFO"
	.sectionflags	@""
	.align	4


	//----- nvinfo : EIATTR_CUDA_API_VERSION
	.align		4
        /*0000*/ 	.byte	0x04, 0x37
        /*0002*/ 	.short	(.L_7 - .L_6)
.L_6:
        /*0004*/ 	.word	0x00000082


	//----- nvinfo : EIATTR_KPARAM_INFO
	.align		4
.L_7:
        /*0008*/ 	.byte	0x04, 0x17
        /*000a*/ 	.short	(.L_9 - .L_8)
.L_8:
        /*000c*/ 	.word	0x00000000
        /*0010*/ 	.short	0x0001
        /*0012*/ 	.short	0x0008
        /*0014*/ 	.byte	0x00, 0xf5, 0x21, 0x00


	//----- nvinfo : EIATTR_KPARAM_INFO
	.align		4
.L_9:
        /*0018*/ 	.byte	0x04, 0x17
        /*001a*/ 	.short	(.L_11 - .L_10)
.L_10:
        /*001c*/ 	.word	0x00000000
        /*0020*/ 	.short	0x0000
        /*0022*/ 	.short	0x0000
        /*0024*/ 	.byte	0x00, 0xf5, 0x21, 0x00


	//----- nvinfo : EIATTR_SPARSE_MMA_MASK
	.align		4
.L_11:
        /*0028*/ 	.byte	0x03, 0x50
        /*002a*/ 	.short	0x0000


	//----- nvinfo : EIATTR_MAXREG_COUNT
	.align		4
        /*002c*/ 	.byte	0x03, 0x1b
        /*002e*/ 	.short	0x00ff


	//----- nvinfo : EIATTR_NUM_BARRIERS
	.align		4
        /*0030*/ 	.byte	0x02, 0x4c
        /*0032*/ 	.byte	0x01
	.zero		1


	//----- nvinfo : EIATTR_MERCURY_ISA_VERSION
	.align		4
        /*0034*/ 	.byte	0x03, 0x5f
        /*0036*/ 	.short	0x0101


	//----- nvinfo : EIATTR_VRC_CTA_INIT_COUNT
	.align		4
        /*0038*/ 	.byte	0x02, 0x4a
	.zero		1
	.zero		1


	//----- nvinfo : EIATTR_EXIT_INSTR_OFFSETS
	.align		4
        /*003c*/ 	.byte	0x04, 0x1c
        /*003e*/ 	.short	(.L_13 - .L_12)


	//   ....[0]....
.L_12:
        /*0040*/ 	.word	0x00000210


	//----- nvinfo : EIATTR_CBANK_PARAM_SIZE
	.align		4
.L_13:
        /*0044*/ 	.byte	0x03, 0x19
        /*0046*/ 	.short	0x0010


	//----- nvinfo : EIATTR_PARAM_CBANK
	.align		4
        /*0048*/ 	.byte	0x04, 0x0a
        /*004a*/ 	.short	(.L_15 - .L_14)
	.align		4
.L_14:
        /*004c*/ 	.word	index@(.nv.constant0._Z14inclusive_scanPKjPj)
        /*0050*/ 	.short	0x0380
        /*0052*/ 	.short	0x0010


	//----- nvinfo : EIATTR_SW_WAR
	.align		4
.L_15:
        /*0054*/ 	.byte	0x04, 0x36
        /*0056*/ 	.short	(.L_17 - .L_16)
.L_16:
        /*0058*/ 	.word	0x00000008
.L_17:


//--------------------- .nv.callgraph             --------------------------
	.section	.nv.callgraph,"",@"SHT_CUDA_CALLGRAPH"
	.align	4
	.sectionentsize	8
	.align		4
        /*0000*/ 	.word	0x00000000
	.align		4
        /*0004*/ 	.word	0xffffffff
	.align		4
        /*0008*/ 	.word	0x00000000
	.align		4
        /*000c*/ 	.word	0xfffffffe
	.align		4
        /*0010*/ 	.word	0x00000000
	.align		4
        /*0014*/ 	.word	0xfffffffd
	.align		4
        /*0018*/ 	.word	0x00000000
	.align		4
        /*001c*/ 	.word	0xfffffffc


//--------------------- .text._Z14inclusive_scanPKjPj --------------------------
	.section	.text._Z14inclusive_scanPKjPj,"ax",@progbits
	.align	128
        .global         _Z14inclusive_scanPKjPj
        .type           _Z14inclusive_scanPKjPj,@function
        .size           _Z14inclusive_scanPKjPj,(.L_x_3 - _Z14inclusive_scanPKjPj)
        .other          _Z14inclusive_scanPKjPj,@"STO_CUDA_ENTRY STV_DEFAULT"
_Z14inclusive_scanPKjPj:
.text._Z14inclusive_scanPKjPj:
[----:B------:R-:W-:Y:S01]  /*0000*/  LDC R1, c[0x0][0x37c] ;  /* 0x0000df00ff017b82 */ /* 0x000fe20000000800 */
[----:B------:R-:W0:Y:S07]  /*0010*/  S2R R9, SR_TID.X ;  /* 0x0000000000097919 */ /* 0x000e2e0000002100 */
[----:B------:R-:W0:Y:S01]  /*0020*/  S2UR UR4, SR_CTAID.X ;  /* 0x00000000000479c3 */ /* 0x000e220000002500 */
[----:B------:R-:W1:Y:S07]  /*0030*/  LDCU.64 UR6, c[0x0][0x358] ;  /* 0x00006b00ff0677ac */ /* 0x000e6e0008000a00 */
[----:B------:R-:W0:Y:S08]  /*0040*/  LDC R4, c[0x0][0x360] ;  /* 0x0000d800ff047b82 */ /* 0x000e300000000800 */
[----:B------:R-:W2:Y:S01]  /*0050*/  LDC.64 R2, c[0x0][0x380] ;  /* 0x0000e000ff027b82 */ /* 0x000ea20000000a00 */
[----:B0-----:R-:W-:-:S04]  /*0060*/  IMAD R5, R4, UR4, R9 ;  /* 0x0000000404057c24 */ /* 0x001fc8000f8e0209 */
[----:B--2---:R-:W-:-:S06]  /*0070*/  IMAD.WIDE.U32 R2, R5, 0x4, R2 ;  /* 0x0000000405027825 */ /* 0x004fcc00078e0002 */
[----:B-1----:R-:W2:Y:S01]  /*0080*/  LDG.E R2, desc[UR6][R2.64] ;  /* 0x0000000602027981 */ /* 0x002ea2000c1e1900 */
[----:B------:R-:W0:Y:S01]  /*0090*/  S2UR UR5, SR_CgaCtaId ;  /* 0x00000000000579c3 */ /* 0x000e220000008800 */
[----:B------:R-:W-:Y:S01]  /*00a0*/  UMOV UR4, 0x400 ;  /* 0x0000040000047882 */ /* 0x000fe20000000000 */
[----:B------:R-:W-:Y:S01]  /*00b0*/  ISETP.GE.U32.AND P0, PT, R4, 0x2, PT ;  /* 0x000000020400780c */ /* 0x000fe20003f06070 */
[----:B0-----:R-:W-:-:S06]  /*00c0*/  ULEA UR4, UR5, UR4, 0x18 ;  /* 0x0000000405047291 */ /* 0x001fcc000f8ec0ff */
[----:B------:R-:W-:-:S05]  /*00d0*/  LEA R7, R9, UR4, 0x2 ;  /* 0x0000000409077c11 */ /* 0x000fca000f8e10ff */
[----:B--2---:R0:W-:Y:S01]  /*00e0*/  STS [R7], R2 ;  /* 0x0000000207007388 */ /* 0x0041e20000000800 */
[----:B------:R-:W-:Y:S06]  /*00f0*/  BAR.SYNC.DEFER_BLOCKING 0x0 ;  /* 0x0000000000007b1d */ /* 0x000fec0000010000 */
[----:B------:R-:W-:Y:S05]  /*0100*/  @!P0 BRA `(.L_x_0) ;  /* 0x0000000000308947 */ /* 0x000fea0003800000 */
[----:B------:R-:W-:-:S05]  /*0110*/  UMOV UR5, 0x1 ;  /* 0x0000000100057882 */ /* 0x000fca0000000000 */
.L_x_1:
[----:B------:R-:W-:-:S13]  /*0120*/  ISETP.GE.U32.AND P0, PT, R9, UR5, PT ;  /* 0x0000000509007c0c */ /* 0x000fda000bf06070 */
[----:B------:R-:W-:Y:S01]  /*0130*/  @P0 VIADD R0, R9, -UR5 ;  /* 0x8000000509000c36 */ /* 0x000fe20008000000 */
[----:B------:R-:W-:-:S04]  /*0140*/  USHF.L.U32 UR5, UR5, 0x1, URZ ;  /* 0x0000000105057899 */ /* 0x000fc800080006ff */
[----:B------:R-:W-:-:S05]  /*0150*/  @P0 LEA R0, R0, UR4, 0x2 ;  /* 0x0000000400000c11 */ /* 0x000fca000f8e10ff */
[----:B------:R-:W0:Y:S02]  /*0160*/  @P0 LDS R3, [R0] ;  /* 0x0000000000030984 */ /* 0x000e240000000800 */
[----:B0-----:R-:W-:Y:S01]  /*0170*/  @P0 IMAD.IADD R2, R2, 0x1, R3 ;  /* 0x0000000102020824 */ /* 0x001fe200078e0203 */
[----:B------:R-:W-:Y:S01]  /*0180*/  BAR.SYNC.DEFER_BLOCKING 0x0 ;  /* 0x0000000000007b1d */ /* 0x000fe20000010000 */
[----:B------:R-:W-:-:S05]  /*0190*/  ISETP.LE.U32.AND P0, PT, R4, UR5, PT ;  /* 0x0000000504007c0c */ /* 0x000fca000bf03070 */
[----:B------:R1:W-:Y:S02]  /*01a0*/  STS [R7], R2 ;  /* 0x0000000207007388 */ /* 0x0003e40000000800 */
[----:B------:R-:W-:Y:S06]  /*01b0*/  BAR.SYNC.DEFER_BLOCKING 0x0 ;  /* 0x0000000000007b1d */ /* 0x000fec0000010000 */
[----:B-1----:R-:W-:Y:S05]  /*01c0*/  @!P0 BRA `(.L_x_1) ;  /* 0xfffffffc00d48947 */ /* 0x002fea000383ffff */
.L_x_0:
[----:B0-----:R-:W0:Y:S01]  /*01d0*/  LDS R7, [R7] ;  /* 0x0000000007077984 */ /* 0x001e220000000800 */
[----:B------:R-:W1:Y:S02]  /*01e0*/  LDC.64 R2, c[0x0][0x388] ;  /* 0x0000e200ff027b82 */ /* 0x000e640000000a00 */
[----:B-1----:R-:W-:-:S05]  /*01f0*/  IMAD.WIDE.U32 R2, R5, 0x4, R2 ;  /* 0x0000000405027825 */ /* 0x002fca00078e0002 */
[----:B0-----:R-:W-:Y:S01]  /*0200*/  STG.E desc[UR6][R2.64], R7 ;  /* 0x0000000702007986 */ /* 0x001fe2000c101906 */
[----:B------:R-:W-:Y:S05]  /*0210*/  EXIT ;  /* 0x000000000000794d */ /* 0x000fea0003800000 */
.L_x_2:
[----:B------:R-:W-:-:S00]  /*0220*/  BRA `(.L_x_2) ;  /* 0xfffffffc00fc7947 */ /* 0x000fc0000383ffff */
[----:B------:R-:W-:-:S00]  /*0230*/  NOP ;  /* 0x0000000000007918 */ /* 0x000fc00000000000 */
        /* <DEDUP_REMOVED lines=12> */
.L_x_3:


//--------------------- .nv.shared._Z14inclusive_scanPKjPj --------------------------
	.section	.nv.shared._Z14inclusive_scanPKjPj,"aw",@nobits
	.sectionflags	@""
	.align	16
	.zero		1024


//--------------------- .nv.shared.reserved.0     --------------------------
	.section	.nv.shared.reserved.0,"aw",@nobits
	.weak		__nv_reservedSMEM_offset_0_alias
	.size		__nv_reservedSMEM_offset_0_alias, 0, 64
	.other		__nv_reservedSMEM_offset_0_alias,@"STO_CUDA_RESERVED_SHARED STV_DEFAULT"
__nv_reservedSMEM_offset_0_alias:
	.zero		0
	.zero		64


//--------------------- .nv.constant0._Z14inclusive_scanPKjPj --------------------------
	.section	.nv.constant0._Z14inclusive_scanPKjPj,"a",@progbits
	.sectionflags	@""
	.align	4
.nv.constant0._Z14inclusive_scanPKjPj:
	.zero		912


//--------------------- SYMBOLS --------------------------

	.type		.nv.reservedSmem.offset0,@object
	.size		.nv.reservedSmem.offset0,0x4
	.type		.nv.reservedSmem.cap,@object
	.size		.nv.reservedSmem.cap,0x4
